//
// Generated by NVIDIA NVVM Compiler
//
// Compiler Build ID: CL-36424714
// Cuda compilation tools, release 13.0, V13.0.88
// Based on NVVM 20.0.0
//

.version 9.0
.target sm_100
.address_size 64

	// .globl	_Z7reduce5ILj512EEvPiS0_
// _ZZ7reduce5ILj512EEvPiS0_E5sdata has been demoted

.visible .entry _Z7reduce5ILj512EEvPiS0_(
	.param .u64 .ptr .align 1 _Z7reduce5ILj512EEvPiS0__param_0,
	.param .u64 .ptr .align 1 _Z7reduce5ILj512EEvPiS0__param_1
)
{
	.reg .pred 	%p<6>;
	.reg .b32 	%r<42>;
	.reg .b64 	%rd<9>;
	// demoted variable
	.shared .align 4 .b8 _ZZ7reduce5ILj512EEvPiS0_E5sdata[2048];
	ld.param.u64 	%rd2, [_Z7reduce5ILj512EEvPiS0__param_0];
	ld.param.u64 	%rd1, [_Z7reduce5ILj512EEvPiS0__param_1];
	cvta.to.global.u64 	%rd3, %rd2;
	mov.u32 	%r1, %tid.x;
	mov.u32 	%r4, %ctaid.x;
	mov.u32 	%r5, %ntid.x;
	mad.lo.s32 	%r2, %r4, %r5, %r1;
	mul.wide.u32 	%rd4, %r2, 4;
	add.s64 	%rd5, %rd3, %rd4;
	ld.global.u32 	%r6, [%rd5];
	add.s32 	%r7, %r2, 512;
	mul.wide.u32 	%rd6, %r7, 4;
	add.s64 	%rd7, %rd3, %rd6;
	ld.global.u32 	%r8, [%rd7];
	add.s32 	%r9, %r8, %r6;
	shl.b32 	%r10, %r2, 2;
	mov.u32 	%r11, _ZZ7reduce5ILj512EEvPiS0_E5sdata;
	add.s32 	%r12, %r11, %r10;
	st.volatile.shared.u32 	[%r12], %r9;
	bar.sync 	0;
	setp.gt.u32 	%p1, %r1, 255;
	shl.b32 	%r13, %r1, 2;
	add.s32 	%r3, %r11, %r13;
	@%p1 bra 	$L__BB0_2;
	ld.volatile.shared.u32 	%r14, [%r3+1024];
	ld.volatile.shared.u32 	%r15, [%r3];
	add.s32 	%r16, %r15, %r14;
	st.volatile.shared.u32 	[%r3], %r16;
$L__BB0_2:
	bar.sync 	0;
	setp.gt.u32 	%p2, %r1, 127;
	@%p2 bra 	$L__BB0_4;
	ld.volatile.shared.u32 	%r17, [%r3+512];
	ld.volatile.shared.u32 	%r18, [%r3];
	add.s32 	%r19, %r18, %r17;
	st.volatile.shared.u32 	[%r3], %r19;
$L__BB0_4:
	bar.sync 	0;
	setp.gt.u32 	%p3, %r1, 63;
	@%p3 bra 	$L__BB0_6;
	ld.volatile.shared.u32 	%r20, [%r3+256];
	ld.volatile.shared.u32 	%r21, [%r3];
	add.s32 	%r22, %r21, %r20;
	st.volatile.shared.u32 	[%r3], %r22;
$L__BB0_6:
	bar.sync 	0;
	setp.gt.u32 	%p4, %r1, 31;
	@%p4 bra 	$L__BB0_8;
	ld.volatile.shared.u32 	%r23, [%r3+128];
	ld.volatile.shared.u32 	%r24, [%r3];
	add.s32 	%r25, %r24, %r23;
	st.volatile.shared.u32 	[%r3], %r25;
	ld.volatile.shared.u32 	%r26, [%r3+64];
	ld.volatile.shared.u32 	%r27, [%r3];
	add.s32 	%r28, %r27, %r26;
	st.volatile.shared.u32 	[%r3], %r28;
	ld.volatile.shared.u32 	%r29, [%r3+32];
	ld.volatile.shared.u32 	%r30, [%r3];
	add.s32 	%r31, %r30, %r29;
	st.volatile.shared.u32 	[%r3], %r31;
	ld.volatile.shared.u32 	%r32, [%r3+16];
	ld.volatile.shared.u32 	%r33, [%r3];
	add.s32 	%r34, %r33, %r32;
	st.volatile.shared.u32 	[%r3], %r34;
	ld.volatile.shared.u32 	%r35, [%r3+8];
	ld.volatile.shared.u32 	%r36, [%r3];
	add.s32 	%r37, %r36, %r35;
	st.volatile.shared.u32 	[%r3], %r37;
	ld.volatile.shared.u32 	%r38, [%r3+4];
	ld.volatile.shared.u32 	%r39, [%r3];
	add.s32 	%r40, %r39, %r38;
	st.volatile.shared.u32 	[%r3], %r40;
$L__BB0_8:
	setp.ne.s32 	%p5, %r2, 0;
	@%p5 bra 	$L__BB0_10;
	ld.volatile.shared.u32 	%r41, [_ZZ7reduce5ILj512EEvPiS0_E5sdata];
	cvta.to.global.u64 	%rd8, %rd1;
	st.global.u32 	[%rd8], %r41;
$L__BB0_10:
	ret;

}


// ===== COMPILED SASS (sm_100) =====

	.target	sm_100

	.elftype	@"ET_EXEC"


//--------------------- .note.nv.tkinfo           --------------------------
	.section	.note.nv.tkinfo,"",@"SHT_NOTE"
	.sectionflags	@"SHF_NOTE_NV_TKINFO"
	.tkinfo
        /*0018*/ 	.word	0x00000002
        /*0030*/ 	.string	""
        /*0030*/ 	.string	"ptxas"
        /*0030*/ 	.string	"Cuda compilation tools, release 13.0, V13.0.88"
        /*0030*/ 	.string	"Build cuda_13.0.r13.0/compiler.36424714_0"
        /*0030*/ 	.string	"-arch sm_100 -m 64 "



//--------------------- .note.nv.cuinfo           --------------------------
	.section	.note.nv.cuinfo,"",@"SHT_NOTE"
	.sectionflags	@"SHF_NOTE_NV_CUINFO"
        /*0018*/ 	.short	0x0002
        /*001a*/ 	.short	0x0064
        /*001c*/ 	.short	0x0082
	.zero		2


//--------------------- .nv.info                  --------------------------
	.section	.nv.info,"",@"SHT_CUDA_INFO"
	.align	4


	//----- nvinfo : EIATTR_REGCOUNT
	.align		4
        /*0000*/ 	.byte	0x04, 0x2f
        /*0002*/ 	.short	(.L_1 - .L_0)
	.align		4
.L_0:
        /*0004*/ 	.word	index@(_Z7reduce5ILj512EEvPiS0_)
        /*0008*/ 	.word	0x0000000c


	//----- nvinfo : EIATTR_FRAME_SIZE
	.align		4
.L_1:
        /*000c*/ 	.byte	0x04, 0x11
        /*000e*/ 	.short	(.L_3 - .L_2)
	.align		4
.L_2:
        /*0010*/ 	.word	index@(_Z7reduce5ILj512EEvPiS0_)
        /*0014*/ 	.word	0x00000000


	//----- nvinfo : EIATTR_MIN_STACK_SIZE
	.align		4
.L_3:
        /*0018*/ 	.byte	0x04, 0x12
        /*001a*/ 	.short	(.L_5 - .L_4)
	.align		4
.L_4:
        /*001c*/ 	.word	index@(_Z7reduce5ILj512EEvPiS0_)
        /*0020*/ 	.word	0x00000000
.L_5:


//--------------------- .nv.compat                --------------------------
	.section	.nv.compat,"",@"SHT_CUDA_COMPAT_INFO"
	.align	4
        /*0000*/ 	.byte	0x02, 0x09, 0x00, 0x00, 0x02, 0x02, 0x01, 0x00, 0x02, 0x05, 0x05, 0x00, 0x03, 0x07, 0x01, 0x01
        /*0010*/ 	.byte	0x02, 0x03, 0x00, 0x00, 0x02, 0x06, 0x01, 0x00, 0x04, 0x0b, 0x08, 0x00, 0x09, 0x00, 0x00, 0x00
        /*0020*/ 	.byte	0x00, 0x00, 0x00, 0x00


//--------------------- .nv.info._Z7reduce5ILj512EEvPiS0_ --------------------------
	.section	.nv.info._Z7reduce5ILj512EEvPiS0_,"",@"SHT_CUDA_INFO"
	.sectionflags	@""
	.align	4


	//----- nvinfo : EIATTR_CUDA_API_VERSION
	.align		4
        /*0000*/ 	.byte	0x04, 0x37
        /*0002*/ 	.short	(.L_7 - .L_6)
.L_6:
        /*0004*/ 	.word	0x00000082


	//----- nvinfo : EIATTR_KPARAM_INFO
	.align		4
.L_7:
        /*0008*/ 	.byte	0x04, 0x17
        /*000a*/ 	.short	(.L_9 - .L_8)
.L_8:
        /*000c*/ 	.word	0x00000000
        /*0010*/ 	.short	0x0001
        /*0012*/ 	.short	0x0008
        /*0014*/ 	.byte	0x00, 0xf5, 0x21, 0x00


	//----- nvinfo : EIATTR_KPARAM_INFO
	.align		4
.L_9:
        /*0018*/ 	.byte	0x04, 0x17
        /*001a*/ 	.short	(.L_11 - .L_10)
.L_10:
        /*001c*/ 	.word	0x00000000
        /*0020*/ 	.short	0x0000
        /*0022*/ 	.short	0x0000
        /*0024*/ 	.byte	0x00, 0xf5, 0x21, 0x00


	//----- nvinfo : EIATTR_SPARSE_MMA_MASK
	.align		4
.L_11:
        /*0028*/ 	.byte	0x03, 0x50
        /*002a*/ 	.short	0x0000


	//----- nvinfo : EIATTR_MAXREG_COUNT
	.align		4
        /*002c*/ 	.byte	0x03, 0x1b
        /*002e*/ 	.short	0x00ff


	//----- nvinfo : EIATTR_NUM_BARRIERS
	.align		4
        /*0030*/ 	.byte	0x02, 0x4c
        /*0032*/ 	.byte	0x01
	.zero		1


	//----- nvinfo : EIATTR_MERCURY_ISA_VERSION
	.align		4
        /*0034*/ 	.byte	0x03, 0x5f
        /*0036*/ 	.short	0x0101


	//----- nvinfo : EIATTR_VRC_CTA_INIT_COUNT
	.align		4
        /*0038*/ 	.byte	0x02, 0x4a
	.zero		1
	.zero		1


	//----- nvinfo : EIATTR_EXIT_INSTR_OFFSETS
	.align		4
        /*003c*/ 	.byte	0x04, 0x1c
        /*003e*/ 	.short	(.L_13 - .L_12)


	//   ....[0]....
.L_12:
        /*0040*/ 	.word	0x00000430


	//   ....[1]....
        /*0044*/ 	.word	0x00000470


	//----- nvinfo : EIATTR_CRS_STACK_SIZE
	.align		4
.L_13:
        /*0048*/ 	.byte	0x04, 0x1e
        /*004a*/ 	.short	(.L_15 - .L_14)
.L_14:
        /*004c*/ 	.word	0x00000000


	//----- nvinfo : EIATTR_CBANK_PARAM_SIZE
	.align		4
.L_15:
        /*0050*/ 	.byte	0x03, 0x19
        /*0052*/ 	.short	0x0010


	//----- nvinfo : EIATTR_PARAM_CBANK
	.align		4
        /*0054*/ 	.byte	0x04, 0x0a
        /*0056*/ 	.short	(.L_17 - .L_16)
	.align		4
.L_16:
        /*0058*/ 	.word	index@(.nv.constant0._Z7reduce5ILj512EEvPiS0_)
        /*005c*/ 	.short	0x0380
        /*005e*/ 	.short	0x0010


	//----- nvinfo : EIATTR_SW_WAR
	.align		4
.L_17:
        /*0060*/ 	.byte	0x04, 0x36
        /*0062*/ 	.short	(.L_19 - .L_18)
.L_18:
        /*0064*/ 	.word	0x00000008
.L_19:


//--------------------- .nv.callgraph             --------------------------
	.section	.nv.callgraph,"",@"SHT_CUDA_CALLGRAPH"
	.align	4
	.sectionentsize	8
	.align		4
        /*0000*/ 	.word	0x00000000
	.align		4
        /*0004*/ 	.word	0xffffffff
	.align		4
        /*0008*/ 	.word	0x00000000
	.align		4
        /*000c*/ 	.word	0xfffffffe
	.align		4
        /*0010*/ 	.word	0x00000000
	.align		4
        /*0014*/ 	.word	0xfffffffd
	.align		4
        /*0018*/ 	.word	0x00000000
	.align		4
        /*001c*/ 	.word	0xfffffffc


//--------------------- .text._Z7reduce5ILj512EEvPiS0_ --------------------------
	.section	.text._Z7reduce5ILj512EEvPiS0_,"ax",@progbits
	.align	128
        .global         _Z7reduce5ILj512EEvPiS0_
        .type           _Z7reduce5ILj512EEvPiS0_,@function
        .size           _Z7reduce5ILj512EEvPiS0_,(.L_x_3 - _Z7reduce5ILj512EEvPiS0_)
        .other          _Z7reduce5ILj512EEvPiS0_,@"STO_CUDA_ENTRY STV_DEFAULT"
_Z7reduce5ILj512EEvPiS0_:
.text._Z7reduce5ILj512EEvPiS0_:
[----:B------:R-:W-:Y:S01]  /*0000*/  LDC R1, c[0x0][0x37c] ;  /* 0x0000df00ff017b82 */ /* 0x000fe20000000800 */
[----:B------:R-:W0:Y:S07]  /*0010*/  S2R R8, SR_TID.X ;  /* 0x0000000000087919 */ /* 0x000e2e0000002100 */
[----:B------:R-:W0:Y:S01]  /*0020*/  S2UR UR4, SR_CTAID.X ;  /* 0x00000000000479c3 */ /* 0x000e220000002500 */
[----:B------:R-:W1:Y:S07]  /*0030*/  LDCU.64 UR6, c[0x0][0x358] ;  /* 0x00006b00ff0677ac */ /* 0x000e6e0008000a00 */
[----:B------:R-:W0:Y:S08]  /*0040*/  LDC R7, c[0x0][0x360] ;  /* 0x0000d800ff077b82 */ /* 0x000e300000000800 */
[----:B------:R-:W2:Y:S01]  /*0050*/  LDC.64 R4, c[0x0][0x380] ;  /* 0x0000e000ff047b82 */ /* 0x000ea20000000a00 */
[----:B0-----:R-:W-:-:S04]  /*0060*/  IMAD R7, R7, UR4, R8 ;  /* 0x0000000407077c24 */ /* 0x001fc8000f8e0208 */
[C---:B------:R-:W-:Y:S02]  /*0070*/  VIADD R9, R7.reuse, 0x200 ;  /* 0x0000020007097836 */ /* 0x040fe40000000000 */
[----:B--2---:R-:W-:-:S04]  /*0080*/  IMAD.WIDE.U32 R2, R7, 0x4, R4 ;  /* 0x0000000407027825 */ /* 0x004fc800078e0004 */
[----:B------:R-:W-:Y:S02]  /*0090*/  IMAD.WIDE.U32 R4, R9, 0x4, R4 ;  /* 0x0000000409047825 */ /* 0x000fe400078e0004 */
[----:B-1----:R-:W2:Y:S04]  /*00a0*/  LDG.E R2, desc[UR6][R2.64] ;  /* 0x0000000602027981 */ /* 0x002ea8000c1e1900 */
[----:B------:R-:W2:Y:S01]  /*00b0*/  LDG.E R5, desc[UR6][R4.64] ;  /* 0x0000000604057981 */ /* 0x000ea2000c1e1900 */
[----:B------:R-:W0:Y:S01]  /*00c0*/  S2UR UR5, SR_CgaCtaId ;  /* 0x00000000000579c3 */ /* 0x000e220000008800 */
[----:B------:R-:W-:Y:S01]  /*00d0*/  UMOV UR4, 0x400 ;  /* 0x0000040000047882 */ /* 0x000fe20000000000 */
[C---:B------:R-:W-:Y:S01]  /*00e0*/  ISETP.GT.U32.AND P0, PT, R8.reuse, 0xff, PT ;  /* 0x000000ff0800780c */ /* 0x040fe20003f04070 */
[----:B------:R-:W-:Y:S01]  /*00f0*/  BSSY.RECONVERGENT B0, `(.L_x_0) ;  /* 0x0000033000007945 */ /* 0x000fe20003800200 */
[----:B------:R-:W-:-:S02]  /*0100*/  ISETP.GT.U32.AND P1, PT, R8, 0x7f, PT ;  /* 0x0000007f0800780c */ /* 0x000fc40003f24070 */
[----:B------:R-:W-:Y:S01]  /*0110*/  ISETP.NE.AND P2, PT, R7, RZ, PT ;  /* 0x000000ff0700720c */ /* 0x000fe20003f45270 */
[----:B0-----:R-:W-:-:S06]  /*0120*/  ULEA UR4, UR5, UR4, 0x18 ;  /* 0x0000000405047291 */ /* 0x001fcc000f8ec0ff */
[----:B------:R-:W-:Y:S02]  /*0130*/  LEA R9, R7, UR4, 0x2 ;  /* 0x0000000407097c11 */ /* 0x000fe4000f8e10ff */
[----:B------:R-:W-:Y:S01]  /*0140*/  LEA R0, R8, UR4, 0x2 ;  /* 0x0000000408007c11 */ /* 0x000fe2000f8e10ff */
[----:B--2---:R-:W-:-:S05]  /*0150*/  IMAD.IADD R6, R2, 0x1, R5 ;  /* 0x0000000102067824 */ /* 0x004fca00078e0205 */
[----:B------:R-:W-:Y:S01]  /*0160*/  STS [R9], R6 ;  /* 0x0000000609007388 */ /* 0x000fe20000000800 */
[----:B------:R-:W-:Y:S06]  /*0170*/  BAR.SYNC.DEFER_BLOCKING 0x0 ;  /* 0x0000000000007b1d */ /* 0x000fec0000010000 */
[----:B------:R-:W-:Y:S04]  /*0180*/  @!P0 LDS R2, [R0+0x400] ;  /* 0x0004000000028984 */ /* 0x000fe80000000800 */
[----:B------:R-:W0:Y:S02]  /*0190*/  @!P0 LDS R3, [R0] ;  /* 0x0000000000038984 */ /* 0x000e240000000800 */
[----:B0-----:R-:W-:-:S05]  /*01a0*/  @!P0 IADD3 R3, PT, PT, R2, R3, RZ ;  /* 0x0000000302038210 */ /* 0x001fca0007ffe0ff */
[----:B------:R-:W-:Y:S01]  /*01b0*/  @!P0 STS [R0], R3 ;  /* 0x0000000300008388 */ /* 0x000fe20000000800 */
[----:B------:R-:W-:Y:S01]  /*01c0*/  BAR.SYNC.DEFER_BLOCKING 0x0 ;  /* 0x0000000000007b1d */ /* 0x000fe20000010000 */
[----:B------:R-:W-:-:S05]  /*01d0*/  ISETP.GT.U32.AND P0, PT, R8, 0x3f, PT ;  /* 0x0000003f0800780c */ /* 0x000fca0003f04070 */
[----:B------:R-:W-:Y:S04]  /*01e0*/  @!P1 LDS R2, [R0+0x200] ;  /* 0x0002000000029984 */ /* 0x000fe80000000800 */
[----:B------:R-:W0:Y:S02]  /*01f0*/  @!P1 LDS R5, [R0] ;  /* 0x0000000000059984 */ /* 0x000e240000000800 */
[----:B0-----:R-:W-:-:S05]  /*0200*/  @!P1 IMAD.IADD R5, R2, 0x1, R5 ;  /* 0x0000000102059824 */ /* 0x001fca00078e0205 */
[----:B------:R-:W-:Y:S01]  /*0210*/  @!P1 STS [R0], R5 ;  /* 0x0000000500009388 */ /* 0x000fe20000000800 */
[----:B------:R-:W-:Y:S01]  /*0220*/  BAR.SYNC.DEFER_BLOCKING 0x0 ;  /* 0x0000000000007b1d */ /* 0x000fe20000010000 */
[----:B------:R-:W-:-:S05]  /*0230*/  ISETP.GT.U32.AND P1, PT, R8, 0x1f, PT ;  /* 0x0000001f0800780c */ /* 0x000fca0003f24070 */
[----:B------:R-:W-:Y:S04]  /*0240*/  @!P0 LDS R2, [R0+0x100] ;  /* 0x0001000000028984 */ /* 0x000fe80000000800 */
[----:B------:R-:W0:Y:S02]  /*0250*/  @!P0 LDS R9, [R0] ;  /* 0x0000000000098984 */ /* 0x000e240000000800 */
[----:B0-----:R-:W-:-:S05]  /*0260*/  @!P0 IADD3 R9, PT, PT, R2, R9, RZ ;  /* 0x0000000902098210 */ /* 0x001fca0007ffe0ff */
[----:B------:R0:W-:Y:S01]  /*0270*/  @!P0 STS [R0], R9 ;  /* 0x0000000900008388 */ /* 0x0001e20000000800 */
[----:B------:R-:W-:Y:S06]  /*0280*/  BAR.SYNC.DEFER_BLOCKING 0x0 ;  /* 0x0000000000007b1d */ /* 0x000fec0000010000 */
[----:B------:R-:W-:Y:S05]  /*0290*/  @P1 BRA `(.L_x_1) ;  /* 0x0000000000601947 */ /* 0x000fea0003800000 */
[----:B------:R-:W-:Y:S04]  /*02a0*/  LDS R2, [R0+0x80] ;  /* 0x0000800000027984 */ /* 0x000fe80000000800 */
[----:B------:R-:W1:Y:S02]  /*02b0*/  LDS R3, [R0] ;  /* 0x0000000000037984 */ /* 0x000e640000000800 */
[----:B-1----:R-:W-:-:S05]  /*02c0*/  IMAD.IADD R3, R2, 0x1, R3 ;  /* 0x0000000102037824 */ /* 0x002fca00078e0203 */
[----:B------:R-:W-:Y:S04]  /*02d0*/  STS [R0], R3 ;  /* 0x0000000300007388 */ /* 0x000fe80000000800 */
[----:B------:R-:W-:Y:S04]  /*02e0*/  LDS R2, [R0+0x40] ;  /* 0x0000400000027984 */ /* 0x000fe80000000800 */
[----:B------:R-:W1:Y:S02]  /*02f0*/  LDS R5, [R0] ;  /* 0x0000000000057984 */ /* 0x000e640000000800 */
[----:B-1----:R-:W-:-:S05]  /*0300*/  IADD3 R5, PT, PT, R2, R5, RZ ;  /* 0x0000000502057210 */ /* 0x002fca0007ffe0ff */
[----:B------:R-:W-:Y:S04]  /*0310*/  STS [R0], R5 ;  /* 0x0000000500007388 */ /* 0x000fe80000000800 */
[----:B------:R-:W-:Y:S04]  /*0320*/  LDS R2, [R0+0x20] ;  /* 0x0000200000027984 */ /* 0x000fe80000000800 */
[----:B------:R-:W1:Y:S02]  /*0330*/  LDS R7, [R0] ;  /* 0x0000000000077984 */ /* 0x000e640000000800 */
[----:B-1----:R-:W-:-:S05]  /*0340*/  IMAD.IADD R7, R2, 0x1, R7 ;  /* 0x0000000102077824 */ /* 0x002fca00078e0207 */
[----:B------:R-:W-:Y:S04]  /*0350*/  STS [R0], R7 ;  /* 0x0000000700007388 */ /* 0x000fe80000000800 */
[----:B------:R-:W-:Y:S04]  /*0360*/  LDS R2, [R0+0x10] ;  /* 0x0000100000027984 */ /* 0x000fe80000000800 */
[----:B0-----:R-:W0:Y:S02]  /*0370*/  LDS R9, [R0] ;  /* 0x0000000000097984 */ /* 0x001e240000000800 */
[----:B0-----:R-:W-:-:S05]  /*0380*/  IADD3 R9, PT, PT, R2, R9, RZ ;  /* 0x0000000902097210 */ /* 0x001fca0007ffe0ff */
[----:B------:R-:W-:Y:S04]  /*0390*/  STS [R0], R9 ;  /* 0x0000000900007388 */ /* 0x000fe80000000800 */
[----:B------:R-:W-:Y:S04]  /*03a0*/  LDS R2, [R0+0x8] ;  /* 0x0000080000027984 */ /* 0x000fe80000000800 */
[----:B------:R-:W0:Y:S02]  /*03b0*/  LDS R3, [R0] ;  /* 0x0000000000037984 */ /* 0x000e240000000800 */
[----:B0-----:R-:W-:-:S05]  /*03c0*/  IMAD.IADD R3, R2, 0x1, R3 ;  /* 0x0000000102037824 */ /* 0x001fca00078e0203 */
[----:B------:R-:W-:Y:S04]  /*03d0*/  STS [R0], R3 ;  /* 0x0000000300007388 */ /* 0x000fe80000000800 */
[----:B------:R-:W-:Y:S04]  /*03e0*/  LDS R2, [R0+0x4] ;  /* 0x0000040000027984 */ /* 0x000fe80000000800 */
[----:B------:R-:W0:Y:S02]  /*03f0*/  LDS R5, [R0] ;  /* 0x0000000000057984 */ /* 0x000e240000000800 */
[----:B0-----:R-:W-:-:S05]  /*0400*/  IADD3 R5, PT, PT, R2, R5, RZ ;  /* 0x0000000502057210 */ /* 0x001fca0007ffe0ff */
[----:B------:R1:W-:Y:S02]  /*0410*/  STS [R0], R5 ;  /* 0x0000000500007388 */ /* 0x0003e40000000800 */
.L_x_1:
[----:B------:R-:W-:Y:S05]  /*0420*/  BSYNC.RECONVERGENT B0 ;  /* 0x0000000000007941 */ /* 0x000fea0003800200 */
.L_x_0:
[----:B------:R-:W-:Y:S05]  /*0430*/  @P2 EXIT ;  /* 0x000000000000294d */ /* 0x000fea0003800000 */
[----:B-1----:R-:W1:Y:S01]  /*0440*/  LDS R5, [UR4] ;  /* 0x00000004ff057984 */ /* 0x002e620008000800 */
[----:B------:R-:W1:Y:S03]  /*0450*/  LDC.64 R2, c[0x0][0x388] ;  /* 0x0000e200ff027b82 */ /* 0x000e660000000a00 */
[----:B-1----:R-:W-:Y:S01]  /*0460*/  STG.E desc[UR6][R2.64], R5 ;  /* 0x0000000502007986 */ /* 0x002fe2000c101906 */
[----:B------:R-:W-:Y:S05]  /*0470*/  EXIT ;  /* 0x000000000000794d */ /* 0x000fea0003800000 */
.L_x_2:
[----:B------:R-:W-:-:S00]  /*0480*/  BRA `(.L_x_2) ;  /* 0xfffffffc00fc7947 */ /* 0x000fc0000383ffff */
[----:B------:R-:W-:-:S00]  /*0490*/  NOP ;  /* 0x0000000000007918 */ /* 0x000fc00000000000 */
        /* <DEDUP_REMOVED lines=14> */
.L_x_3:


//--------------------- .nv.shared._Z7reduce5ILj512EEvPiS0_ --------------------------
	.section	.nv.shared._Z7reduce5ILj512EEvPiS0_,"aw",@nobits
	.sectionflags	@""
	.align	4
.nv.shared._Z7reduce5ILj512EEvPiS0_:
	.zero		3072


//--------------------- .nv.shared.reserved.0     --------------------------
	.section	.nv.shared.reserved.0,"aw",@nobits
	.weak		__nv_reservedSMEM_offset_0_alias
	.size		__nv_reservedSMEM_offset_0_alias, 0, 64
	.other		__nv_reservedSMEM_offset_0_alias,@"STO_CUDA_RESERVED_SHARED STV_DEFAULT"
__nv_reservedSMEM_offset_0_alias:
	.zero		0
	.zero		64


//--------------------- .nv.constant0._Z7reduce5ILj512EEvPiS0_ --------------------------
	.section	.nv.constant0._Z7reduce5ILj512EEvPiS0_,"a",@progbits
	.sectionflags	@""
	.align	4
.nv.constant0._Z7reduce5ILj512EEvPiS0_:
	.zero		912


//--------------------- SYMBOLS --------------------------

	.type		.nv.reservedSmem.offset0,@object
	.size		.nv.reservedSmem.offset0,0x4
	.type		.nv.reservedSmem.cap,@object
	.size		.nv.reservedSmem.cap,0x4
